//
// Generated by NVIDIA NVVM Compiler
//
// Compiler Build ID: CL-36424714
// Cuda compilation tools, release 13.0, V13.0.88
// Based on NVVM 20.0.0
//

.version 9.0
.target sm_100
.address_size 64

	// .globl	_Z3addv
.extern .func  (.param .b32 func_retval0) vprintf
(
	.param .b64 vprintf_param_0,
	.param .b64 vprintf_param_1
)
;
.global .align 1 .b8 $str[28] = {72, 101, 108, 108, 111, 32, 102, 114, 111, 109, 32, 99, 117, 100, 97, 32, 116, 104, 114, 101, 97, 100, 32, 37, 100, 32, 10};

.visible .entry _Z3addv()
{
	.local .align 8 .b8 	__local_depot0[8];
	.reg .b64 	%SP;
	.reg .b64 	%SPL;
	.reg .b32 	%r<7>;
	.reg .b64 	%rd<5>;

	mov.u64 	%SPL, __local_depot0;
	cvta.local.u64 	%SP, %SPL;
	add.u64 	%rd1, %SP, 0;
	add.u64 	%rd2, %SPL, 0;
	mov.u32 	%r1, %ntid.x;
	mov.u32 	%r2, %ctaid.x;
	mov.u32 	%r3, %tid.x;
	mad.lo.s32 	%r4, %r1, %r2, %r3;
	st.local.u32 	[%rd2], %r4;
	mov.u64 	%rd3, $str;
	cvta.global.u64 	%rd4, %rd3;
	{ // callseq 0, 0
	.param .b64 param0;
	st.param.b64 	[param0], %rd4;
	.param .b64 param1;
	st.param.b64 	[param1], %rd1;
	.param .b32 retval0;
	call.uni (retval0), 
	vprintf, 
	(
	param0, 
	param1
	);
	ld.param.b32 	%r5, [retval0];
	} // callseq 0
	ret;

}


// ===== COMPILED SASS (sm_100) =====

	.target	sm_100

	.elftype	@"ET_EXEC"


//--------------------- .note.nv.tkinfo           --------------------------
	.section	.note.nv.tkinfo,"",@"SHT_NOTE"
	.sectionflags	@"SHF_NOTE_NV_TKINFO"
	.tkinfo
        /*0018*/ 	.word	0x00000002
        /*0030*/ 	.string	""
        /*0030*/ 	.string	"ptxas"
        /*0030*/ 	.string	"Cuda compilation tools, release 13.0, V13.0.88"
        /*0030*/ 	.string	"Build cuda_13.0.r13.0/compiler.36424714_0"
        /*0030*/ 	.string	"-arch sm_100 -m 64 "



//--------------------- .note.nv.cuinfo           --------------------------
	.section	.note.nv.cuinfo,"",@"SHT_NOTE"
	.sectionflags	@"SHF_NOTE_NV_CUINFO"
        /*0018*/ 	.short	0x0002
        /*001a*/ 	.short	0x0064
        /*001c*/ 	.short	0x0082
	.zero		2


//--------------------- .nv.info                  --------------------------
	.section	.nv.info,"",@"SHT_CUDA_INFO"
	.align	4


	//----- nvinfo : EIATTR_REGCOUNT
	.align		4
        /*0000*/ 	.byte	0x04, 0x2f
        /*0002*/ 	.short	(.L_2 - .L_1)
	.align		4
.L_1:
        /*0004*/ 	.word	index@(_Z3addv)
        /*0008*/ 	.word	0x00000018


	//----- nvinfo : EIATTR_FRAME_SIZE
	.align		4
.L_2:
        /*000c*/ 	.byte	0x04, 0x11
        /*000e*/ 	.short	(.L_4 - .L_3)
	.align		4
.L_3:
        /*0010*/ 	.word	index@(_Z3addv)
        /*0014*/ 	.word	0x00000008


	//----- nvinfo : EIATTR_MIN_STACK_SIZE
	.align		4
.L_4:
        /*0018*/ 	.byte	0x04, 0x12
        /*001a*/ 	.short	(.L_6 - .L_5)
	.align		4
.L_5:
        /*001c*/ 	.word	index@(_Z3addv)
        /*0020*/ 	.word	0x00000008
.L_6:


//--------------------- .nv.compat                --------------------------
	.section	.nv.compat,"",@"SHT_CUDA_COMPAT_INFO"
	.align	4
        /*0000*/ 	.byte	0x02, 0x09, 0x00, 0x00, 0x02, 0x02, 0x01, 0x00, 0x02, 0x05, 0x05, 0x00, 0x03, 0x07, 0x01, 0x01
        /*0010*/ 	.byte	0x02, 0x03, 0x00, 0x00, 0x02, 0x06, 0x01, 0x00, 0x04, 0x0b, 0x08, 0x00, 0x09, 0x00, 0x00, 0x00
        /*0020*/ 	.byte	0x00, 0x00, 0x00, 0x00


//--------------------- .nv.info._Z3addv          --------------------------
	.section	.nv.info._Z3addv,"",@"SHT_CUDA_INFO"
	.sectionflags	@""
	.align	4


	//----- nvinfo : EIATTR_CUDA_API_VERSION
	.align		4
        /*0000*/ 	.byte	0x04, 0x37
        /*0002*/ 	.short	(.L_8 - .L_7)
.L_7:
        /*0004*/ 	.word	0x00000082


	//----- nvinfo : EIATTR_SPARSE_MMA_MASK
	.align		4
.L_8:
        /*0008*/ 	.byte	0x03, 0x50
        /*000a*/ 	.short	0x0000


	//----- nvinfo : EIATTR_MAXREG_COUNT
	.align		4
        /*000c*/ 	.byte	0x03, 0x1b
        /*000e*/ 	.short	0x00ff


	//----- nvinfo : EIATTR_EXTERNS
	.align		4
        /*0010*/ 	.byte	0x04, 0x0f
        /*0012*/ 	.short	(.L_10 - .L_9)


	//   ....[0]....
	.align		4
.L_9:
        /*0014*/ 	.word	index@(vprintf)


	//----- nvinfo : EIATTR_MERCURY_ISA_VERSION
	.align		4
.L_10:
        /*0018*/ 	.byte	0x03, 0x5f
        /*001a*/ 	.short	0x0101


	//----- nvinfo : EIATTR_VRC_CTA_INIT_COUNT
	.align		4
        /*001c*/ 	.byte	0x02, 0x4a
	.zero		1
	.zero		1


	//----- nvinfo : EIATTR_SYSCALL_OFFSETS
	.align		4
        /*0020*/ 	.byte	0x04, 0x46
        /*0022*/ 	.short	(.L_12 - .L_11)


	//   ....[0]....
.L_11:
        /*0024*/ 	.word	0x00000110


	//----- nvinfo : EIATTR_EXIT_INSTR_OFFSETS
	.align		4
.L_12:
        /*0028*/ 	.byte	0x04, 0x1c
        /*002a*/ 	.short	(.L_14 - .L_13)


	//   ....[0]....
.L_13:
        /*002c*/ 	.word	0x00000120


	//----- nvinfo : EIATTR_SW_WAR
	.align		4
.L_14:
        /*0030*/ 	.byte	0x04, 0x36
        /*0032*/ 	.short	(.L_16 - .L_15)
.L_15:
        /*0034*/ 	.word	0x00000008
.L_16:


//--------------------- .nv.callgraph             --------------------------
	.section	.nv.callgraph,"",@"SHT_CUDA_CALLGRAPH"
	.align	4
	.sectionentsize	8
	.align		4
        /*0000*/ 	.word	0x00000000
	.align		4
        /*0004*/ 	.word	0xffffffff
	.align		4
        /*0008*/ 	.word	index@(_Z3addv)
	.align		4
        /*000c*/ 	.word	index@(vprintf)
	.align		4
        /*0010*/ 	.word	0x00000000
	.align		4
        /*0014*/ 	.word	0xfffffffe
	.align		4
        /*0018*/ 	.word	0x00000000
	.align		4
        /*001c*/ 	.word	0xfffffffd
	.align		4
        /*0020*/ 	.word	0x00000000
	.align		4
        /*0024*/ 	.word	0xfffffffc


//--------------------- .nv.constant4             --------------------------
	.section	.nv.constant4,"a",@progbits
	.align	8
	.align		8
.nv.constant4:
        /*0000*/ 	.dword	vprintf
	.align		8
        /*0008*/ 	.dword	$str


//--------------------- .text._Z3addv             --------------------------
	.section	.text._Z3addv,"ax",@progbits
	.align	128
        .global         _Z3addv
        .type           _Z3addv,@function
        .size           _Z3addv,(.L_x_2 - _Z3addv)
        .other          _Z3addv,@"STO_CUDA_ENTRY STV_DEFAULT"
_Z3addv:
.text._Z3addv:
[----:B------:R-:W0:Y:S01]  /*0000*/  LDC R1, c[0x0][0x37c] ;  /* 0x0000df00ff017b82 */ /* 0x000e220000000800 */
[----:B------:R-:W1:Y:S01]  /*0010*/  S2R R0, SR_CTAID.X ;  /* 0x0000000000007919 */ /* 0x000e620000002500 */
[----:B------:R-:W2:Y:S01]  /*0020*/  LDCU UR5, c[0x0][0x2fc] ;  /* 0x00005f80ff0577ac */ /* 0x000ea20008000800 */
[----:B------:R-:W-:Y:S01]  /*0030*/  MOV R2, 0x0 ;  /* 0x0000000000027802 */ /* 0x000fe20000000f00 */
[----:B0-----:R-:W-:Y:S01]  /*0040*/  VIADD R1, R1, 0xfffffff8 ;  /* 0xfffffff801017836 */ /* 0x001fe20000000000 */
[----:B------:R-:W1:Y:S01]  /*0050*/  S2R R3, SR_TID.X ;  /* 0x0000000000037919 */ /* 0x000e620000002100 */
[----:B------:R-:W1:Y:S01]  /*0060*/  LDCU UR6, c[0x0][0x360] ;  /* 0x00006c00ff0677ac */ /* 0x000e620008000800 */
[----:B------:R-:W0:Y:S02]  /*0070*/  LDCU UR4, c[0x0][0x2f8] ;  /* 0x00005f00ff0477ac */ /* 0x000e240008000800 */
[----:B0-----:R-:W-:-:S05]  /*0080*/  IADD3 R6, P0, PT, R1, UR4, RZ ;  /* 0x0000000401067c10 */ /* 0x001fca000ff1e0ff */
[----:B--2---:R-:W-:Y:S02]  /*0090*/  IMAD.X R7, RZ, RZ, UR5, P0 ;  /* 0x00000005ff077e24 */ /* 0x004fe400080e06ff */
[----:B-1----:R-:W-:Y:S01]  /*00a0*/  IMAD R0, R0, UR6, R3 ;  /* 0x0000000600007c24 */ /* 0x002fe2000f8e0203 */
[----:B------:R-:W0:Y:S01]  /*00b0*/  LDCU.64 UR6, c[0x4][0x8] ;  /* 0x01000100ff0677ac */ /* 0x000e220008000a00 */
[----:B------:R-:W1:Y:S03]  /*00c0*/  LDC.64 R2, c[0x4][R2] ;  /* 0x0100000002027b82 */ /* 0x000e660000000a00 */
[----:B------:R2:W-:Y:S01]  /*00d0*/  STL [R1], R0 ;  /* 0x0000000001007387 */ /* 0x0005e20000100800 */
[----:B0-----:R-:W-:Y:S01]  /*00e0*/  IMAD.U32 R4, RZ, RZ, UR6 ;  /* 0x00000006ff047e24 */ /* 0x001fe2000f8e00ff */
[----:B--2---:R-:W-:-:S07]  /*00f0*/  MOV R5, UR7 ;  /* 0x0000000700057c02 */ /* 0x004fce0008000f00 */
[----:B------:R-:W-:-:S07]  /*0100*/  LEPC R20, `(.L_x_0) ;  /* 0x000000001014794e */ /* 0x000fce0000000000 */
[----:B-1----:R-:W-:Y:S05]  /*0110*/  CALL.ABS.NOINC R2 ;  /* 0x0000000002007343 */ /* 0x002fea0003c00000 */
.L_x_0:
[----:B------:R-:W-:Y:S05]  /*0120*/  EXIT ;  /* 0x000000000000794d */ /* 0x000fea0003800000 */
.L_x_1:
[----:B------:R-:W-:-:S00]  /*0130*/  BRA `(.L_x_1) ;  /* 0xfffffffc00fc7947 */ /* 0x000fc0000383ffff */
[----:B------:R-:W-:-:S00]  /*0140*/  NOP ;  /* 0x0000000000007918 */ /* 0x000fc00000000000 */
        /* <DEDUP_REMOVED lines=11> */
.L_x_2:


//--------------------- .nv.global.init           --------------------------
	.section	.nv.global.init,"aw",@progbits
.nv.global.init:
	.type		$str,@object
	.size		$str,(.L_0 - $str)
$str:
        /*0000*/ 	.byte	0x48, 0x65, 0x6c, 0x6c, 0x6f, 0x20, 0x66, 0x72, 0x6f, 0x6d, 0x20, 0x63, 0x75, 0x64, 0x61, 0x20
        /*0010*/ 	.byte	0x74, 0x68, 0x72, 0x65, 0x61, 0x64, 0x20, 0x25, 0x64, 0x20, 0x0a, 0x00
.L_0:


//--------------------- .nv.shared.reserved.0     --------------------------
	.section	.nv.shared.reserved.0,"aw",@nobits
	.weak		__nv_reservedSMEM_offset_0_alias
	.size		__nv_reservedSMEM_offset_0_alias, 0, 64
	.other		__nv_reservedSMEM_offset_0_alias,@"STO_CUDA_RESERVED_SHARED STV_DEFAULT"
__nv_reservedSMEM_offset_0_alias:
	.zero		0
	.zero		64


//--------------------- .nv.constant0._Z3addv     --------------------------
	.section	.nv.constant0._Z3addv,"a",@progbits
	.sectionflags	@""
	.align	4
.nv.constant0._Z3addv:
	.zero		896


//--------------------- SYMBOLS --------------------------

	.type		.nv.reservedSmem.offset0,@object
	.size		.nv.reservedSmem.offset0,0x4
	.type		vprintf,@function
